	.headerflags	@"EF_CUDA_TEXMODE_UNIFIED EF_CUDA_64BIT_ADDRESS EF_CUDA_ACCELERATORS EF_CUDA_SM90 EF_CUDA_VIRTUAL_SM(EF_CUDA_SM90)"
	.elftype	@"ET_EXEC"


//--------------------- .nv.info                  --------------------------
	.section	.nv.info,"",@"SHT_CUDA_INFO"
	.align	4


	//----- nvinfo : EIATTR_REGCOUNT
	.align		4
        /*0000*/ 	.byte	0x04, 0x2f
        /*0002*/ 	.short	(.L_3 - .L_2)
	.align		4
.L_2:
        /*0004*/ 	.word	index@(triton_poi_fused__native_batch_norm_legit_no_training_add_relu_21)
        /*0008*/ 	.word	0x00000014


	//----- nvinfo : EIATTR_MIN_STACK_SIZE
	.align		4
.L_3:
        /*000c*/ 	.byte	0x04, 0x12
        /*000e*/ 	.short	(.L_5 - .L_4)
	.align		4
.L_4:
        /*0010*/ 	.word	index@(triton_poi_fused__native_batch_norm_legit_no_training_add_relu_21)
        /*0014*/ 	.word	0x00000000


	//----- nvinfo : EIATTR_FRAME_SIZE
	.align		4
.L_5:
        /*0018*/ 	.byte	0x04, 0x11
        /*001a*/ 	.short	(.L_7 - .L_6)
	.align		4
.L_6:
        /*001c*/ 	.word	index@(triton_poi_fused__native_batch_norm_legit_no_training_add_relu_21)
        /*0020*/ 	.word	0x00000000


	//----- nvinfo : EIATTR_MIN_STACK_SIZE
	.align		4
.L_7:
        /*0024*/ 	.byte	0x04, 0x12
        /*0026*/ 	.short	(.L_9 - .L_8)
	.align		4
.L_8:
        /*0028*/ 	.word	index@(triton_poi_fused__native_batch_norm_legit_no_training_add_relu_21)
        /*002c*/ 	.word	0x00000000
.L_9:


//--------------------- .nv.info.triton_poi_fused__native_batch_norm_legit_no_training_add_relu_21 --------------------------
	.section	.nv.info.triton_poi_fused__native_batch_norm_legit_no_training_add_relu_21,"",@"SHT_CUDA_INFO"
	.sectionflags	@""
	.align	4


	//----- nvinfo : EIATTR_CUDA_API_VERSION
	.align		4
        /*0000*/ 	.byte	0x04, 0x37
        /*0002*/ 	.short	(.L_11 - .L_10)
.L_10:
        /*0004*/ 	.word	0x0000007c


	//----- nvinfo : EIATTR_KPARAM_INFO
	.align		4
.L_11:
        /*0008*/ 	.byte	0x04, 0x17
        /*000a*/ 	.short	(.L_13 - .L_12)
.L_12:
        /*000c*/ 	.word	0x00000000
        /*0010*/ 	.short	0x0007
        /*0012*/ 	.short	0x0038
        /*0014*/ 	.byte	0x00, 0xf0, 0x11, 0x00


	//----- nvinfo : EIATTR_KPARAM_INFO
	.align		4
.L_13:
        /*0018*/ 	.byte	0x04, 0x17
        /*001a*/ 	.short	(.L_15 - .L_14)
.L_14:
        /*001c*/ 	.word	0x00000000
        /*0020*/ 	.short	0x0006
        /*0022*/ 	.short	0x0030
        /*0024*/ 	.byte	0x00, 0xf4, 0x21, 0x00


	//----- nvinfo : EIATTR_KPARAM_INFO
	.align		4
.L_15:
        /*0028*/ 	.byte	0x04, 0x17
        /*002a*/ 	.short	(.L_17 - .L_16)
.L_16:
        /*002c*/ 	.word	0x00000000
        /*0030*/ 	.short	0x0005
        /*0032*/ 	.short	0x0028
        /*0034*/ 	.byte	0x00, 0xf4, 0x21, 0x00


	//----- nvinfo : EIATTR_KPARAM_INFO
	.align		4
.L_17:
        /*0038*/ 	.byte	0x04, 0x17
        /*003a*/ 	.short	(.L_19 - .L_18)
.L_18:
        /*003c*/ 	.word	0x00000000
        /*0040*/ 	.short	0x0004
        /*0042*/ 	.short	0x0020
        /*0044*/ 	.byte	0x00, 0xf4, 0x21, 0x00


	//----- nvinfo : EIATTR_KPARAM_INFO
	.align		4
.L_19:
        /*0048*/ 	.byte	0x04, 0x17
        /*004a*/ 	.short	(.L_21 - .L_20)
.L_20:
        /*004c*/ 	.word	0x00000000
        /*0050*/ 	.short	0x0003
        /*0052*/ 	.short	0x0018
        /*0054*/ 	.byte	0x00, 0xf4, 0x21, 0x00


	//----- nvinfo : EIATTR_KPARAM_INFO
	.align		4
.L_21:
        /*0058*/ 	.byte	0x04, 0x17
        /*005a*/ 	.short	(.L_23 - .L_22)
.L_22:
        /*005c*/ 	.word	0x00000000
        /*0060*/ 	.short	0x0002
        /*0062*/ 	.short	0x0010
        /*0064*/ 	.byte	0x00, 0xf4, 0x21, 0x00


	//----- nvinfo : EIATTR_KPARAM_INFO
	.align		4
.L_23:
        /*0068*/ 	.byte	0x04, 0x17
        /*006a*/ 	.short	(.L_25 - .L_24)
.L_24:
        /*006c*/ 	.word	0x00000000
        /*0070*/ 	.short	0x0001
        /*0072*/ 	.short	0x0008
        /*0074*/ 	.byte	0x00, 0xf4, 0x21, 0x00


	//----- nvinfo : EIATTR_KPARAM_INFO
	.align		4
.L_25:
        /*0078*/ 	.byte	0x04, 0x17
        /*007a*/ 	.short	(.L_27 - .L_26)
.L_26:
        /*007c*/ 	.word	0x00000000
        /*0080*/ 	.short	0x0000
        /*0082*/ 	.short	0x0000
        /*0084*/ 	.byte	0x00, 0xf4, 0x21, 0x00


	//----- nvinfo : EIATTR_SPARSE_MMA_MASK
	.align		4
.L_27:
        /*0088*/ 	.byte	0x03, 0x50
        /*008a*/ 	.short	0x0000


	//----- nvinfo : EIATTR_MAXREG_COUNT
	.align		4
        /*008c*/ 	.byte	0x03, 0x1b
        /*008e*/ 	.short	0x00ff


	//----- nvinfo : EIATTR_EXIT_INSTR_OFFSETS
	.align		4
        /*0090*/ 	.byte	0x04, 0x1c
        /*0092*/ 	.short	(.L_29 - .L_28)


	//   ....[0]....
.L_28:
        /*0094*/ 	.word	0x000003b0


	//----- nvinfo : EIATTR_REQNTID
	.align		4
.L_29:
        /*0098*/ 	.byte	0x04, 0x10
        /*009a*/ 	.short	(.L_31 - .L_30)
.L_30:
        /*009c*/ 	.word	0x00000080
        /*00a0*/ 	.word	0x00000001
        /*00a4*/ 	.word	0x00000001


	//----- nvinfo : EIATTR_CBANK_PARAM_SIZE
	.align		4
.L_31:
        /*00a8*/ 	.byte	0x03, 0x19
        /*00aa*/ 	.short	0x003c


	//----- nvinfo : EIATTR_PARAM_CBANK
	.align		4
        /*00ac*/ 	.byte	0x04, 0x0a
        /*00ae*/ 	.short	(.L_33 - .L_32)
	.align		4
.L_32:
        /*00b0*/ 	.word	index@(.nv.constant0.triton_poi_fused__native_batch_norm_legit_no_training_add_relu_21)
        /*00b4*/ 	.short	0x0210
        /*00b6*/ 	.short	0x003c


	//----- nvinfo : EIATTR_SW_WAR
	.align		4
.L_33:
        /*00b8*/ 	.byte	0x04, 0x36
        /*00ba*/ 	.short	(.L_35 - .L_34)
.L_34:
        /*00bc*/ 	.word	0x00000008
.L_35:


//--------------------- .nv.callgraph             --------------------------
	.section	.nv.callgraph,"",@"SHT_CUDA_CALLGRAPH"
	.align	4
	.sectionentsize	8
	.align		4
        /*0000*/ 	.word	0x00000000
	.align		4
        /*0004*/ 	.word	0xffffffff
	.align		4
        /*0008*/ 	.word	0x00000000
	.align		4
        /*000c*/ 	.word	0xfffffffe
	.align		4
        /*0010*/ 	.word	0x00000000
	.align		4
        /*0014*/ 	.word	0xfffffffd
	.align		4
        /*0018*/ 	.word	0x00000000
	.align		4
        /*001c*/ 	.word	0xfffffffc


//--------------------- .nv.constant4             --------------------------
	.section	.nv.constant4,"a",@progbits
	.align	8
	.align		8
.nv.constant4:
        /*0000*/ 	.dword	_$_str
	.align		8
        /*0008*/ 	.dword	_$_str_$_2


//--------------------- .text.triton_poi_fused__native_batch_norm_legit_no_training_add_relu_21 --------------------------
	.section	.text.triton_poi_fused__native_batch_norm_legit_no_training_add_relu_21,"ax",@progbits
	.align	128
        .global         triton_poi_fused__native_batch_norm_legit_no_training_add_relu_21
        .type           triton_poi_fused__native_batch_norm_legit_no_training_add_relu_21,@function
        .size           triton_poi_fused__native_batch_norm_legit_no_training_add_relu_21,(.L_x_1 - triton_poi_fused__native_batch_norm_legit_no_training_add_relu_21)
        .other          triton_poi_fused__native_batch_norm_legit_no_training_add_relu_21,@"STO_CUDA_ENTRY STV_DEFAULT"
triton_poi_fused__native_batch_norm_legit_no_training_add_relu_21:
.text.triton_poi_fused__native_batch_norm_legit_no_training_add_relu_21:
[----:B------:R-:W-:Y:S01]  /*0000*/  LDC R1, c[0x0][0x28] ;  /* 0x00000a00ff017b82 */ /* 0x000fe20000000800 */
[----:B------:R-:W1:Y:S07]  /*0010*/  S2R R0, SR_TID.X ;  /* 0x0000000000007919 */ /* 0x000e6e0000002100 */
[----:B------:R-:W2:Y:S01]  /*0020*/  LDC.64 R10, c[0x0][0x220] ;  /* 0x00008800ff0a7b82 */ /* 0x000ea20000000a00 */
[----:B------:R-:W-:Y:S01]  /*0030*/  ULDC.64 UR4, c[0x0][0x208] ;  /* 0x0000820000047ab9 */ /* 0x000fe20000000a00 */
[----:B------:R-:W3:Y:S06]  /*0040*/  S2R R5, SR_CTAID.X ;  /* 0x0000000000057919 */ /* 0x000eec0000002500 */
[----:B------:R-:W4:Y:S08]  /*0050*/  LDC.64 R6, c[0x0][0x210] ;  /* 0x00008400ff067b82 */ /* 0x000f300000000a00 */
[----:B------:R-:W5:Y:S08]  /*0060*/  LDC.64 R8, c[0x0][0x218] ;  /* 0x00008600ff087b82 */ /* 0x000f700000000a00 */
[----:B------:R-:W4:Y:S01]  /*0070*/  LDC.64 R12, c[0x0][0x228] ;  /* 0x00008a00ff0c7b82 */ /* 0x000f220000000a00 */
[----:B-1----:R-:W-:-:S07]  /*0080*/  SHF.L.U32 R0, R0, 0x1, RZ ;  /* 0x0000000100007819 */ /* 0x002fce00000006ff */
[----:B------:R-:W1:Y:S01]  /*0090*/  LDC.64 R14, c[0x0][0x230] ;  /* 0x00008c00ff0e7b82 */ /* 0x000e620000000a00 */
[----:B---3--:R-:W-:Y:S02]  /*00a0*/  SHF.R.S32.HI R3, RZ, 0x17, R5 ;  /* 0x00000017ff037819 */ /* 0x008fe40000011405 */
[----:B------:R-:W-:Y:S02]  /*00b0*/  LOP3.LUT R0, R0, 0xfe, RZ, 0xc0, !PT ;  /* 0x000000fe00007812 */ /* 0x000fe400078ec0ff */
[----:B------:R-:W-:Y:S02]  /*00c0*/  SGXT R3, R3, 0x1 ;  /* 0x000000010303781a */ /* 0x000fe40000000200 */
[----:B------:R-:W-:-:S04]  /*00d0*/  LEA R0, R5, R0, 0x8 ;  /* 0x0000000005007211 */ /* 0x000fc800078e40ff */
[----:B------:R-:W-:-:S04]  /*00e0*/  LEA.HI R3, R3, R0, RZ, 0x4 ;  /* 0x0000000003037211 */ /* 0x000fc800078f20ff */
[--C-:B------:R-:W-:Y:S02]  /*00f0*/  SHF.R.S32.HI R2, RZ, 0x4, R3.reuse ;  /* 0x00000004ff027819 */ /* 0x100fe40000011403 */
[----:B------:R-:W-:-:S04]  /*0100*/  SHF.R.S32.HI R3, RZ, 0x1f, R3 ;  /* 0x0000001fff037819 */ /* 0x000fc80000011403 */
[----:B------:R-:W-:-:S04]  /*0110*/  LEA.HI R3, R3, R2, RZ, 0x6 ;  /* 0x0000000203037211 */ /* 0x000fc800078f30ff */
[----:B------:R-:W-:-:S04]  /*0120*/  LOP3.LUT R3, R3, 0xffffffc0, RZ, 0xc0, !PT ;  /* 0xffffffc003037812 */ /* 0x000fc800078ec0ff */
[----:B------:R-:W-:Y:S02]  /*0130*/  IADD3 R17, R2, -R3, RZ ;  /* 0x8000000302117210 */ /* 0x000fe40007ffe0ff */
[----:B------:R-:W3:Y:S03]  /*0140*/  LDC.64 R2, c[0x0][0x238] ;  /* 0x00008e00ff027b82 */ /* 0x000ee60000000a00 */
[----:B--2---:R-:W-:-:S05]  /*0150*/  IMAD.WIDE R10, R17, 0x4, R10 ;  /* 0x00000004110a7825 */ /* 0x004fca00078e020a */
[----:B------:R1:W2:Y:S01]  /*0160*/  LDG.E.EL R4, desc[UR4][R10.64] ;  /* 0x000000040a047981 */ /* 0x0002a2000c2e1900 */
[----:B----4-:R-:W-:-:S04]  /*0170*/  IMAD.WIDE R6, R0, 0x4, R6 ;  /* 0x0000000400067825 */ /* 0x010fc800078e0206 */
[C---:B-----5:R-:W-:Y:S02]  /*0180*/  IMAD.WIDE R8, R17.reuse, 0x4, R8 ;  /* 0x0000000411087825 */ /* 0x060fe400078e0208 */
[----:B------:R-:W4:Y:S02]  /*0190*/  LDG.E.64 R6, desc[UR4][R6.64] ;  /* 0x0000000406067981 */ /* 0x000f24000c1e1b00 */
[C---:B0-----:R-:W-:Y:S02]  /*01a0*/  IMAD.WIDE R12, R17.reuse, 0x4, R12 ;  /* 0x00000004110c7825 */ /* 0x041fe400078e020c */
[----:B------:R0:W4:Y:S02]  /*01b0*/  LDG.E.EL R5, desc[UR4][R8.64] ;  /* 0x0000000408057981 */ /* 0x000124000c2e1900 */
[----:B-1----:R-:W-:Y:S02]  /*01c0*/  IMAD.WIDE R10, R17, 0x4, R14 ;  /* 0x00000004110a7825 */ /* 0x002fe400078e020e */
[----:B------:R1:W5:Y:S02]  /*01d0*/  LDG.E.EL R12, desc[UR4][R12.64] ;  /* 0x000000040c0c7981 */ /* 0x000364000c2e1900 */
[----:B---3--:R-:W-:-:S02]  /*01e0*/  IMAD.WIDE R2, R0, 0x4, R2 ;  /* 0x0000000400027825 */ /* 0x008fc400078e0202 */
[----:B------:R-:W5:Y:S01]  /*01f0*/  LDG.E.EL R11, desc[UR4][R10.64] ;  /* 0x000000040a0b7981 */ /* 0x000f62000c2e1900 */
[----:B0-----:R-:W0:Y:S03]  /*0200*/  LDC.64 R8, c[0x0][0x240] ;  /* 0x00009000ff087b82 */ /* 0x001e260000000a00 */
[----:B------:R-:W3:Y:S01]  /*0210*/  LDG.E.64 R2, desc[UR4][R2.64] ;  /* 0x0000000402027981 */ /* 0x000ee2000c1e1b00 */
[----:B-1----:R-:W-:Y:S01]  /*0220*/  HFMA2.MMA R13, -RZ, RZ, 1.625, 0 ;  /* 0x3e800000ff0d7435 */ /* 0x002fe200000001ff */
[----:B0-----:R-:W-:-:S04]  /*0230*/  IMAD.WIDE R8, R0, 0x4, R8 ;  /* 0x0000000400087825 */ /* 0x001fc800078e0208 */
[----:B--2---:R-:W-:-:S04]  /*0240*/  FADD R4, R4, 9.9999997473787516356e-06 ;  /* 0x3727c5ac04047421 */ /* 0x004fc80000000000 */
[----:B------:R-:W0:Y:S02]  /*0250*/  MUFU.SQRT R14, R4 ;  /* 0x00000004000e7308 */ /* 0x000e240000002000 */
[C---:B0-----:R-:W-:Y:S02]  /*0260*/  FSETP.GT.AND P0, PT, R14.reuse, 8.50705917302346158658e+37, PT ;  /* 0x7e8000000e00780b */ /* 0x041fe40003f04000 */
[----:B------:R-:W-:-:S11]  /*0270*/  FSETP.GEU.AND P1, PT, R14, 1.175494350822287508e-38, PT ;  /* 0x008000000e00780b */ /* 0x000fd60003f2e000 */
[----:B------:R-:W-:-:S04]  /*0280*/  @P0 FMUL R14, R14, 0.25 ;  /* 0x3e8000000e0e0820 */ /* 0x000fc80000400000 */
[----:B------:R-:W-:-:S06]  /*0290*/  @!P1 FMUL R14, R14, 16777216 ;  /* 0x4b8000000e0e9820 */ /* 0x000fcc0000400000 */
[----:B------:R-:W0:Y:S01]  /*02a0*/  MUFU.RCP R14, R14 ;  /* 0x0000000e000e7308 */ /* 0x000e220000001000 */
[----:B------:R-:W-:Y:S01]  /*02b0*/  FSEL R13, R13, 1, P0 ;  /* 0x3f8000000d0d7808 */ /* 0x000fe20000000000 */
[----:B----4-:R-:W-:-:S04]  /*02c0*/  FADD R7, R7, -R5 ;  /* 0x8000000507077221 */ /* 0x010fc80000000000 */
[----:B------:R-:W-:Y:S01]  /*02d0*/  @!P1 FMUL R13, R13, 16777216 ;  /* 0x4b8000000d0d9820 */ /* 0x000fe20000400000 */
[----:B------:R-:W-:-:S03]  /*02e0*/  FADD R6, R6, -R5 ;  /* 0x8000000506067221 */ /* 0x000fc60000000000 */
[----:B0-----:R-:W-:-:S04]  /*02f0*/  FMUL R13, R14, R13 ;  /* 0x0000000d0e0d7220 */ /* 0x001fc80000400000 */
[-C--:B------:R-:W-:Y:S01]  /*0300*/  FMUL R7, R7, R13.reuse ;  /* 0x0000000d07077220 */ /* 0x080fe20000400000 */
[----:B------:R-:W-:-:S03]  /*0310*/  FMUL R6, R6, R13 ;  /* 0x0000000d06067220 */ /* 0x000fc60000400000 */
[C-C-:B-----5:R-:W-:Y:S01]  /*0320*/  FFMA R4, R12.reuse, R7, R11.reuse ;  /* 0x000000070c047223 */ /* 0x160fe2000000000b */
[----:B------:R-:W-:-:S04]  /*0330*/  FFMA R11, R12, R6, R11 ;  /* 0x000000060c0b7223 */ /* 0x000fc8000000000b */
[----:B---3--:R-:W-:Y:S01]  /*0340*/  FSETP.GEU.AND P1, PT, R4, -R3, PT ;  /* 0x800000030400720b */ /* 0x008fe20003f2e000 */
[----:B------:R-:W-:Y:S01]  /*0350*/  FADD R4, R3, R4 ;  /* 0x0000000403047221 */ /* 0x000fe20000000000 */
[----:B------:R-:W-:Y:S01]  /*0360*/  FADD R3, R2, R11 ;  /* 0x0000000b02037221 */ /* 0x000fe20000000000 */
[----:B------:R-:W-:-:S03]  /*0370*/  FSETP.GEU.AND P0, PT, R11, -R2, PT ;  /* 0x800000020b00720b */ /* 0x000fc60003f0e000 */
[----:B------:R-:W-:Y:S02]  /*0380*/  FSEL R5, R4, RZ, P1 ;  /* 0x000000ff04057208 */ /* 0x000fe40000800000 */
[----:B------:R-:W-:-:S05]  /*0390*/  FSEL R4, R3, RZ, P0 ;  /* 0x000000ff03047208 */ /* 0x000fca0000000000 */
[----:B------:R-:W-:Y:S01]  /*03a0*/  STG.E.64 desc[UR4][R8.64], R4 ;  /* 0x0000000408007986 */ /* 0x000fe2000c101b04 */
[----:B------:R-:W-:Y:S05]  /*03b0*/  EXIT ;  /* 0x000000000000794d */ /* 0x000fea0003800000 */
.L_x_0:
[----:B------:R-:W-:-:S00]  /*03c0*/  BRA `(.L_x_0) ;  /* 0xfffffffc00fc7947 */ /* 0x000fc0000383ffff */
[----:B------:R-:W-:-:S00]  /*03d0*/  NOP ;  /* 0x0000000000007918 */ /* 0x000fc00000000000 */
        /* <DEDUP_REMOVED lines=10> */
.L_x_1:


//--------------------- .nv.global.init           --------------------------
	.section	.nv.global.init,"aw",@progbits
.nv.global.init:
	.type		_$_str,@object
	.size		_$_str,(_$_str_$_2 - _$_str)
_$_str:
        /*0000*/ 	.byte	0x5f, 0x5f, 0x43, 0x55, 0x44, 0x41, 0x5f, 0x46, 0x54, 0x5a, 0x00
	.type		_$_str_$_2,@object
	.size		_$_str_$_2,(.L_1 - _$_str_$_2)
_$_str_$_2:
        /*000b*/ 	.byte	0x5f, 0x5f, 0x43, 0x55, 0x44, 0x41, 0x5f, 0x50, 0x52, 0x45, 0x43, 0x5f, 0x53, 0x51, 0x52, 0x54
        /*001b*/ 	.byte	0x00
.L_1:


//--------------------- .nv.constant0.triton_poi_fused__native_batch_norm_legit_no_training_add_relu_21 --------------------------
	.section	.nv.constant0.triton_poi_fused__native_batch_norm_legit_no_training_add_relu_21,"a",@progbits
	.sectionflags	@""
	.align	4
.nv.constant0.triton_poi_fused__native_batch_norm_legit_no_training_add_relu_21:
	.zero		588
